//
// Generated by NVIDIA NVVM Compiler
//
// Compiler Build ID: CL-36424714
// Cuda compilation tools, release 13.0, V13.0.88
// Based on NVVM 20.0.0
//

.version 9.0
.target sm_100
.address_size 64

	// .globl	_Z14gpu_matrix_mulPiS_S_

.visible .entry _Z14gpu_matrix_mulPiS_S_(
	.param .u64 .ptr .align 1 _Z14gpu_matrix_mulPiS_S__param_0,
	.param .u64 .ptr .align 1 _Z14gpu_matrix_mulPiS_S__param_1,
	.param .u64 .ptr .align 1 _Z14gpu_matrix_mulPiS_S__param_2
)
{
	.reg .pred 	%p<5>;
	.reg .b32 	%r<33>;
	.reg .b64 	%rd<18>;

	ld.param.u64 	%rd5, [_Z14gpu_matrix_mulPiS_S__param_0];
	ld.param.u64 	%rd6, [_Z14gpu_matrix_mulPiS_S__param_1];
	ld.param.u64 	%rd7, [_Z14gpu_matrix_mulPiS_S__param_2];
	mov.u32 	%r10, %ctaid.y;
	mov.u32 	%r11, %ntid.y;
	mov.u32 	%r12, %tid.y;
	mad.lo.s32 	%r13, %r10, %r11, %r12;
	mov.u32 	%r14, %ctaid.x;
	mov.u32 	%r15, %ntid.x;
	mov.u32 	%r16, %tid.x;
	mad.lo.s32 	%r2, %r14, %r15, %r16;
	setp.gt.s32 	%p1, %r2, 99;
	setp.gt.u32 	%p2, %r13, 99;
	or.pred  	%p3, %p1, %p2;
	@%p3 bra 	$L__BB0_4;
	mul.lo.s32 	%r3, %r13, 100;
	mul.wide.u32 	%rd8, %r3, 4;
	cvta.to.global.u64 	%rd9, %rd5;
	add.s64 	%rd10, %rd8, %rd9;
	add.s64 	%rd17, %rd10, 8;
	cvta.to.global.u64 	%rd11, %rd6;
	add.s64 	%rd2, %rd11, 800;
	mov.b32 	%r31, 0;
	mov.u32 	%r30, %r2;
	mov.u32 	%r32, %r31;
$L__BB0_2:
	mul.wide.s32 	%rd12, %r30, 4;
	add.s64 	%rd13, %rd2, %rd12;
	ld.global.u32 	%r18, [%rd17+-8];
	ld.global.u32 	%r19, [%rd13+-800];
	mad.lo.s32 	%r20, %r19, %r18, %r32;
	ld.global.u32 	%r21, [%rd17+-4];
	ld.global.u32 	%r22, [%rd13+-400];
	mad.lo.s32 	%r23, %r22, %r21, %r20;
	ld.global.u32 	%r24, [%rd17];
	ld.global.u32 	%r25, [%rd13];
	mad.lo.s32 	%r26, %r25, %r24, %r23;
	ld.global.u32 	%r27, [%rd17+4];
	ld.global.u32 	%r28, [%rd13+400];
	mad.lo.s32 	%r32, %r28, %r27, %r26;
	add.s32 	%r31, %r31, 4;
	add.s64 	%rd17, %rd17, 16;
	add.s32 	%r30, %r30, 400;
	setp.ne.s32 	%p4, %r31, 100;
	@%p4 bra 	$L__BB0_2;
	add.s32 	%r29, %r3, %r2;
	cvta.to.global.u64 	%rd14, %rd7;
	mul.wide.s32 	%rd15, %r29, 4;
	add.s64 	%rd16, %rd14, %rd15;
	st.global.u32 	[%rd16], %r32;
$L__BB0_4:
	ret;

}


// ===== COMPILED SASS (sm_100) =====

	.target	sm_100

	.elftype	@"ET_EXEC"


//--------------------- .note.nv.tkinfo           --------------------------
	.section	.note.nv.tkinfo,"",@"SHT_NOTE"
	.sectionflags	@"SHF_NOTE_NV_TKINFO"
	.tkinfo
        /*0018*/ 	.word	0x00000002
        /*0030*/ 	.string	""
        /*0030*/ 	.string	"ptxas"
        /*0030*/ 	.string	"Cuda compilation tools, release 13.0, V13.0.88"
        /*0030*/ 	.string	"Build cuda_13.0.r13.0/compiler.36424714_0"
        /*0030*/ 	.string	"-arch sm_100 -m 64 "



//--------------------- .note.nv.cuinfo           --------------------------
	.section	.note.nv.cuinfo,"",@"SHT_NOTE"
	.sectionflags	@"SHF_NOTE_NV_CUINFO"
        /*0018*/ 	.short	0x0002
        /*001a*/ 	.short	0x0064
        /*001c*/ 	.short	0x0082
	.zero		2


//--------------------- .nv.info                  --------------------------
	.section	.nv.info,"",@"SHT_CUDA_INFO"
	.align	4


	//----- nvinfo : EIATTR_REGCOUNT
	.align		4
        /*0000*/ 	.byte	0x04, 0x2f
        /*0002*/ 	.short	(.L_1 - .L_0)
	.align		4
.L_0:
        /*0004*/ 	.word	index@(_Z14gpu_matrix_mulPiS_S_)
        /*0008*/ 	.word	0x00000020


	//----- nvinfo : EIATTR_FRAME_SIZE
	.align		4
.L_1:
        /*000c*/ 	.byte	0x04, 0x11
        /*000e*/ 	.short	(.L_3 - .L_2)
	.align		4
.L_2:
        /*0010*/ 	.word	index@(_Z14gpu_matrix_mulPiS_S_)
        /*0014*/ 	.word	0x00000000


	//----- nvinfo : EIATTR_MIN_STACK_SIZE
	.align		4
.L_3:
        /*0018*/ 	.byte	0x04, 0x12
        /*001a*/ 	.short	(.L_5 - .L_4)
	.align		4
.L_4:
        /*001c*/ 	.word	index@(_Z14gpu_matrix_mulPiS_S_)
        /*0020*/ 	.word	0x00000000
.L_5:


//--------------------- .nv.compat                --------------------------
	.section	.nv.compat,"",@"SHT_CUDA_COMPAT_INFO"
	.align	4
        /*0000*/ 	.byte	0x02, 0x09, 0x00, 0x00, 0x02, 0x02, 0x01, 0x00, 0x02, 0x05, 0x05, 0x00, 0x03, 0x07, 0x01, 0x01
        /*0010*/ 	.byte	0x02, 0x03, 0x00, 0x00, 0x02, 0x06, 0x01, 0x00, 0x04, 0x0b, 0x08, 0x00, 0x09, 0x00, 0x00, 0x00
        /*0020*/ 	.byte	0x00, 0x00, 0x00, 0x00


//--------------------- .nv.info._Z14gpu_matrix_mulPiS_S_ --------------------------
	.section	.nv.info._Z14gpu_matrix_mulPiS_S_,"",@"SHT_CUDA_INFO"
	.sectionflags	@""
	.align	4


	//----- nvinfo : EIATTR_CUDA_API_VERSION
	.align		4
        /*0000*/ 	.byte	0x04, 0x37
        /*0002*/ 	.short	(.L_7 - .L_6)
.L_6:
        /*0004*/ 	.word	0x00000082


	//----- nvinfo : EIATTR_KPARAM_INFO
	.align		4
.L_7:
        /*0008*/ 	.byte	0x04, 0x17
        /*000a*/ 	.short	(.L_9 - .L_8)
.L_8:
        /*000c*/ 	.word	0x00000000
        /*0010*/ 	.short	0x0002
        /*0012*/ 	.short	0x0010
        /*0014*/ 	.byte	0x00, 0xf5, 0x21, 0x00


	//----- nvinfo : EIATTR_KPARAM_INFO
	.align		4
.L_9:
        /*0018*/ 	.byte	0x04, 0x17
        /*001a*/ 	.short	(.L_11 - .L_10)
.L_10:
        /*001c*/ 	.word	0x00000000
        /*0020*/ 	.short	0x0001
        /*0022*/ 	.short	0x0008
        /*0024*/ 	.byte	0x00, 0xf5, 0x21, 0x00


	//----- nvinfo : EIATTR_KPARAM_INFO
	.align		4
.L_11:
        /*0028*/ 	.byte	0x04, 0x17
        /*002a*/ 	.short	(.L_13 - .L_12)
.L_12:
        /*002c*/ 	.word	0x00000000
        /*0030*/ 	.short	0x0000
        /*0032*/ 	.short	0x0000
        /*0034*/ 	.byte	0x00, 0xf5, 0x21, 0x00


	//----- nvinfo : EIATTR_SPARSE_MMA_MASK
	.align		4
.L_13:
        /*0038*/ 	.byte	0x03, 0x50
        /*003a*/ 	.short	0x0000


	//----- nvinfo : EIATTR_MAXREG_COUNT
	.align		4
        /*003c*/ 	.byte	0x03, 0x1b
        /*003e*/ 	.short	0x00ff


	//----- nvinfo : EIATTR_MERCURY_ISA_VERSION
	.align		4
        /*0040*/ 	.byte	0x03, 0x5f
        /*0042*/ 	.short	0x0101


	//----- nvinfo : EIATTR_VRC_CTA_INIT_COUNT
	.align		4
        /*0044*/ 	.byte	0x02, 0x4a
	.zero		1
	.zero		1


	//----- nvinfo : EIATTR_EXIT_INSTR_OFFSETS
	.align		4
        /*0048*/ 	.byte	0x04, 0x1c
        /*004a*/ 	.short	(.L_15 - .L_14)


	//   ....[0]....
.L_14:
        /*004c*/ 	.word	0x000000b0


	//   ....[1]....
        /*0050*/ 	.word	0x00001760


	//----- nvinfo : EIATTR_CBANK_PARAM_SIZE
	.align		4
.L_15:
        /*0054*/ 	.byte	0x03, 0x19
        /*0056*/ 	.short	0x0018


	//----- nvinfo : EIATTR_PARAM_CBANK
	.align		4
        /*0058*/ 	.byte	0x04, 0x0a
        /*005a*/ 	.short	(.L_17 - .L_16)
	.align		4
.L_16:
        /*005c*/ 	.word	index@(.nv.constant0._Z14gpu_matrix_mulPiS_S_)
        /*0060*/ 	.short	0x0380
        /*0062*/ 	.short	0x0018


	//----- nvinfo : EIATTR_SW_WAR
	.align		4
.L_17:
        /*0064*/ 	.byte	0x04, 0x36
        /*0066*/ 	.short	(.L_19 - .L_18)
.L_18:
        /*0068*/ 	.word	0x00000008
.L_19:


//--------------------- .nv.callgraph             --------------------------
	.section	.nv.callgraph,"",@"SHT_CUDA_CALLGRAPH"
	.align	4
	.sectionentsize	8
	.align		4
        /*0000*/ 	.word	0x00000000
	.align		4
        /*0004*/ 	.word	0xffffffff
	.align		4
        /*0008*/ 	.word	0x00000000
	.align		4
        /*000c*/ 	.word	0xfffffffe
	.align		4
        /*0010*/ 	.word	0x00000000
	.align		4
        /*0014*/ 	.word	0xfffffffd
	.align		4
        /*0018*/ 	.word	0x00000000
	.align		4
        /*001c*/ 	.word	0xfffffffc


//--------------------- .text._Z14gpu_matrix_mulPiS_S_ --------------------------
	.section	.text._Z14gpu_matrix_mulPiS_S_,"ax",@progbits
	.align	128
        .global         _Z14gpu_matrix_mulPiS_S_
        .type           _Z14gpu_matrix_mulPiS_S_,@function
        .size           _Z14gpu_matrix_mulPiS_S_,(.L_x_1 - _Z14gpu_matrix_mulPiS_S_)
        .other          _Z14gpu_matrix_mulPiS_S_,@"STO_CUDA_ENTRY STV_DEFAULT"
_Z14gpu_matrix_mulPiS_S_:
.text._Z14gpu_matrix_mulPiS_S_:
[----:B------:R-:W-:Y:S01]  /*0000*/  LDC R1, c[0x0][0x37c] ;  /* 0x0000df00ff017b82 */ /* 0x000fe20000000800 */
[----:B------:R-:W0:Y:S07]  /*0010*/  S2R R3, SR_TID.Y ;  /* 0x0000000000037919 */ /* 0x000e2e0000002200 */
[----:B------:R-:W0:Y:S01]  /*0020*/  S2UR UR4, SR_CTAID.Y ;  /* 0x00000000000479c3 */ /* 0x000e220000002600 */
[----:B------:R-:W1:Y:S07]  /*0030*/  S2R R2, SR_TID.X ;  /* 0x0000000000027919 */ /* 0x000e6e0000002100 */
[----:B------:R-:W0:Y:S08]  /*0040*/  LDC R0, c[0x0][0x364] ;  /* 0x0000d900ff007b82 */ /* 0x000e300000000800 */
[----:B------:R-:W1:Y:S08]  /*0050*/  S2UR UR5, SR_CTAID.X ;  /* 0x00000000000579c3 */ /* 0x000e700000002500 */
[----:B------:R-:W1:Y:S01]  /*0060*/  LDC R11, c[0x0][0x360] ;  /* 0x0000d800ff0b7b82 */ /* 0x000e620000000800 */
[----:B0-----:R-:W-:-:S05]  /*0070*/  IMAD R0, R0, UR4, R3 ;  /* 0x0000000400007c24 */ /* 0x001fca000f8e0203 */
[----:B------:R-:W-:Y:S01]  /*0080*/  ISETP.GT.U32.AND P0, PT, R0, 0x63, PT ;  /* 0x000000630000780c */ /* 0x000fe20003f04070 */
[----:B-1----:R-:W-:-:S05]  /*0090*/  IMAD R11, R11, UR5, R2 ;  /* 0x000000050b0b7c24 */ /* 0x002fca000f8e0202 */
[----:B------:R-:W-:-:S13]  /*00a0*/  ISETP.GT.OR P0, PT, R11, 0x63, P0 ;  /* 0x000000630b00780c */ /* 0x000fda0000704670 */
[----:B------:R-:W-:Y:S05]  /*00b0*/  @P0 EXIT ;  /* 0x000000000000094d */ /* 0x000fea0003800000 */
[----:B------:R-:W0:Y:S01]  /*00c0*/  LDCU.64 UR4, c[0x0][0x388] ;  /* 0x00007100ff0477ac */ /* 0x000e220008000a00 */
[----:B------:R-:W1:Y:S01]  /*00d0*/  LDC.64 R2, c[0x0][0x380] ;  /* 0x0000e000ff027b82 */ /* 0x000e620000000a00 */
[----:B------:R-:W-:Y:S01]  /*00e0*/  IMAD R0, R0, 0x64, RZ ;  /* 0x0000006400007824 */ /* 0x000fe200078e02ff */
[----:B------:R-:W2:Y:S01]  /*00f0*/  LDCU.64 UR6, c[0x0][0x358] ;  /* 0x00006b00ff0677ac */ /* 0x000ea20008000a00 */
[----:B0-----:R-:W-:-:S04]  /*0100*/  UIADD3 UR4, UP0, UPT, UR4, 0x320, URZ ;  /* 0x0000032004047890 */ /* 0x001fc8000ff1e0ff */
[----:B------:R-:W-:Y:S02]  /*0110*/  UIADD3.X UR5, UPT, UPT, URZ, UR5, URZ, UP0, !UPT ;  /* 0x00000005ff057290 */ /* 0x000fe400087fe4ff */
[----:B------:R-:W-:Y:S01]  /*0120*/  MOV R4, UR4 ;  /* 0x0000000400047c02 */ /* 0x000fe20008000f00 */
[----:B-1----:R-:W-:-:S03]  /*0130*/  IMAD.WIDE.U32 R2, R0, 0x4, R2 ;  /* 0x0000000400027825 */ /* 0x002fc600078e0002 */
[----:B------:R-:W-:Y:S02]  /*0140*/  MOV R5, UR5 ;  /* 0x0000000500057c02 */ /* 0x000fe40008000f00 */
[----:B--2---:R-:W2:Y:S01]  /*0150*/  LDG.E R13, desc[UR6][R2.64] ;  /* 0x00000006020d7981 */ /* 0x004ea2000c1e1900 */
[----:B------:R-:W-:-:S03]  /*0160*/  IMAD.WIDE R8, R11, 0x4, R4 ;  /* 0x000000040b087825 */ /* 0x000fc600078e0204 */
[----:B------:R-:W3:Y:S04]  /*0170*/  LDG.E R12, desc[UR6][R2.64+0x4] ;  /* 0x00000406020c7981 */ /* 0x000ee8000c1e1900 */
[----:B------:R-:W2:Y:S04]  /*0180*/  LDG.E R10, desc[UR6][R8.64+-0x320] ;  /* 0xfffce006080a7981 */ /* 0x000ea8000c1e1900 */
[----:B------:R-:W3:Y:S01]  /*0190*/  LDG.E R15, desc[UR6][R8.64+-0x190] ;  /* 0xfffe7006080f7981 */ /* 0x000ee2000c1e1900 */
[----:B------:R-:W-:-:S03]  /*01a0*/  IADD3 R7, PT, PT, R11, 0x190, RZ ;  /* 0x000001900b077810 */ /* 0x000fc60007ffe0ff */
[----:B------:R-:W4:Y:S04]  /*01b0*/  LDG.E R14, desc[UR6][R2.64+0x8] ;  /* 0x00000806020e7981 */ /* 0x000f28000c1e1900 */
[----:B------:R-:W4:Y:S01]  /*01c0*/  LDG.E R17, desc[UR6][R8.64] ;  /* 0x0000000608117981 */ /* 0x000f22000c1e1900 */
[----:B------:R-:W-:-:S03]  /*01d0*/  IMAD.WIDE R6, R7, 0x4, R4 ;  /* 0x0000000407067825 */ /* 0x000fc600078e0204 */
[----:B------:R0:W5:Y:S04]  /*01e0*/  LDG.E R22, desc[UR6][R8.64+0x190] ;  /* 0x0001900608167981 */ /* 0x000168000c1e1900 */
[----:B------:R-:W5:Y:S04]  /*01f0*/  LDG.E R27, desc[UR6][R2.64+0xc] ;  /* 0x00000c06021b7981 */ /* 0x000f68000c1e1900 */
[----:B------:R-:W5:Y:S04]  /*0200*/  LDG.E R20, desc[UR6][R2.64+0x10] ;  /* 0x0000100602147981 */ /* 0x000f68000c1e1900 */
[----:B------:R-:W5:Y:S04]  /*0210*/  LDG.E R23, desc[UR6][R6.64+-0x320] ;  /* 0xfffce00606177981 */ /* 0x000f68000c1e1900 */
[----:B------:R-:W5:Y:S04]  /*0220*/  LDG.E R18, desc[UR6][R2.64+0x14] ;  /* 0x0000140602127981 */ /* 0x000f68000c1e1900 */
[----:B------:R-:W5:Y:S04]  /*0230*/  LDG.E R21, desc[UR6][R6.64+-0x190] ;  /* 0xfffe700606157981 */ /* 0x000f68000c1e1900 */
[----:B------:R-:W5:Y:S04]  /*0240*/  LDG.E R16, desc[UR6][R2.64+0x18] ;  /* 0x0000180602107981 */ /* 0x000f68000c1e1900 */
[----:B------:R-:W5:Y:S01]  /*0250*/  LDG.E R19, desc[UR6][R6.64] ;  /* 0x0000000606137981 */ /* 0x000f62000c1e1900 */
[----:B0-----:R-:W-:-:S03]  /*0260*/  IADD3 R9, PT, PT, R11, 0x320, RZ ;  /* 0x000003200b097810 */ /* 0x001fc60007ffe0ff */
[----:B------:R0:W5:Y:S02]  /*0270*/  LDG.E R25, desc[UR6][R6.64+0x190] ;  /* 0x0001900606197981 */ /* 0x000164000c1e1900 */
[----:B------:R-:W-:Y:S02]  /*0280*/  IMAD.WIDE R8, R9, 0x4, R4 ;  /* 0x0000000409087825 */ /* 0x000fe400078e0204 */
[----:B------:R-:W5:Y:S04]  /*0290*/  LDG.E R26, desc[UR6][R2.64+0x1c] ;  /* 0x00001c06021a7981 */ /* 0x000f68000c1e1900 */
[----:B------:R-:W5:Y:S01]  /*02a0*/  LDG.E R29, desc[UR6][R2.64+0x2c] ;  /* 0x00002c06021d7981 */ /* 0x000f62000c1e1900 */
[----:B--2---:R-:W-:-:S03]  /*02b0*/  IMAD R24, R13, R10, RZ ;  /* 0x0000000a0d187224 */ /* 0x004fc600078e02ff */
[----:B------:R-:W2:Y:S04]  /*02c0*/  LDG.E R10, desc[UR6][R2.64+0x20] ;  /* 0x00002006020a7981 */ /* 0x000ea8000c1e1900 */
[----:B------:R-:W2:Y:S01]  /*02d0*/  LDG.E R13, desc[UR6][R8.64+-0x320] ;  /* 0xfffce006080d7981 */ /* 0x000ea2000c1e1900 */
[----:B---3--:R-:W-:-:S03]  /*02e0*/  IMAD R24, R12, R15, R24 ;  /* 0x0000000f0c187224 */ /* 0x008fc600078e0218 */
[----:B------:R-:W3:Y:S04]  /*02f0*/  LDG.E R12, desc[UR6][R2.64+0x24] ;  /* 0x00002406020c7981 */ /* 0x000ee8000c1e1900 */
[----:B------:R-:W3:Y:S01]  /*0300*/  LDG.E R15, desc[UR6][R8.64+-0x190] ;  /* 0xfffe7006080f7981 */ /* 0x000ee2000c1e1900 */
[----:B----4-:R-:W-:Y:S01]  /*0310*/  IMAD R28, R14, R17, R24 ;  /* 0x000000110e1c7224 */ /* 0x010fe200078e0218 */
[----:B0-----:R-:W-:Y:S02]  /*0320*/  IADD3 R7, PT, PT, R11, 0x4b0, RZ ;  /* 0x000004b00b077810 */ /* 0x001fe40007ffe0ff */
[----:B------:R-:W4:Y:S04]  /*0330*/  LDG.E R14, desc[UR6][R2.64+0x28] ;  /* 0x00002806020e7981 */ /* 0x000f28000c1e1900 */
[----:B------:R-:W4:Y:S01]  /*0340*/  LDG.E R17, desc[UR6][R8.64] ;  /* 0x0000000608117981 */ /* 0x000f22000c1e1900 */
[----:B-----5:R-:W-:-:S02]  /*0350*/  IMAD R22, R27, R22, R28 ;  /* 0x000000161b167224 */ /* 0x020fc400078e021c */
[----:B------:R-:W-:Y:S01]  /*0360*/  IMAD.WIDE R6, R7, 0x4, R4 ;  /* 0x0000000407067825 */ /* 0x000fe200078e0204 */
[----:B------:R0:W5:Y:S03]  /*0370*/  LDG.E R24, desc[UR6][R8.64+0x190] ;  /* 0x0001900608187981 */ /* 0x000166000c1e1900 */
[----:B------:R-:W-:Y:S01]  /*0380*/  IMAD R22, R20, R23, R22 ;  /* 0x0000001714167224 */ /* 0x000fe200078e0216 */
[----:B------:R-:W5:Y:S04]  /*0390*/  LDG.E R27, desc[UR6][R2.64+0x3c] ;  /* 0x00003c06021b7981 */ /* 0x000f68000c1e1900 */
[----:B------:R-:W5:Y:S04]  /*03a0*/  LDG.E R20, desc[UR6][R2.64+0x30] ;  /* 0x0000300602147981 */ /* 0x000f68000c1e1900 */
[----:B------:R-:W5:Y:S01]  /*03b0*/  LDG.E R23, desc[UR6][R6.64+-0x320] ;  /* 0xfffce00606177981 */ /* 0x000f62000c1e1900 */
[----:B------:R-:W-:-:S03]  /*03c0*/  IMAD R22, R18, R21, R22 ;  /* 0x0000001512167224 */ /* 0x000fc600078e0216 */
[----:B------:R-:W5:Y:S04]  /*03d0*/  LDG.E R18, desc[UR6][R2.64+0x34] ;  /* 0x0000340602127981 */ /* 0x000f68000c1e1900 */
[----:B------:R-:W5:Y:S01]  /*03e0*/  LDG.E R21, desc[UR6][R6.64+-0x190] ;  /* 0xfffe700606157981 */ /* 0x000f62000c1e1900 */
[----:B0-----:R-:W-:-:S03]  /*03f0*/  IMAD R8, R16, R19, R22 ;  /* 0x0000001310087224 */ /* 0x001fc600078e0216 */
[----:B------:R-:W5:Y:S04]  /*0400*/  LDG.E R16, desc[UR6][R2.64+0x38] ;  /* 0x0000380602107981 */ /* 0x000f68000c1e1900 */
[----:B------:R-:W5:Y:S01]  /*0410*/  LDG.E R19, desc[UR6][R6.64] ;  /* 0x0000000606137981 */ /* 0x000f62000c1e1900 */
[----:B------:R-:W-:Y:S01]  /*0420*/  IADD3 R9, PT, PT, R11, 0x640, RZ ;  /* 0x000006400b097810 */ /* 0x000fe20007ffe0ff */
[----:B------:R-:W-:Y:S02]  /*0430*/  IMAD R25, R26, R25, R8 ;  /* 0x000000191a197224 */ /* 0x000fe400078e0208 */
[----:B------:R4:W5:Y:S02]  /*0440*/  LDG.E R22, desc[UR6][R6.64+0x190] ;  /* 0x0001900606167981 */ /* 0x000964000c1e1900 */
[----:B------:R-:W-:-:S02]  /*0450*/  IMAD.WIDE R8, R9, 0x4, R4 ;  /* 0x0000000409087825 */ /* 0x000fc400078e0204 */
[----:B------:R-:W5:Y:S02]  /*0460*/  LDG.E R26, desc[UR6][R2.64+0x4c] ;  /* 0x00004c06021a7981 */ /* 0x000f64000c1e1900 */
[----:B--2---:R-:W-:Y:S02]  /*0470*/  IMAD R25, R10, R13, R25 ;  /* 0x0000000d0a197224 */ /* 0x004fe400078e0219 */
[----:B------:R-:W2:Y:S04]  /*0480*/  LDG.E R10, desc[UR6][R2.64+0x40] ;  /* 0x00004006020a7981 */ /* 0x000ea8000c1e1900 */
[----:B------:R-:W2:Y:S01]  /*0490*/  LDG.E R13, desc[UR6][R8.64+-0x320] ;  /* 0xfffce006080d7981 */ /* 0x000ea2000c1e1900 */
[----:B---3--:R-:W-:-:S03]  /*04a0*/  IMAD R25, R12, R15, R25 ;  /* 0x0000000f0c197224 */ /* 0x008fc600078e0219 */
[----:B------:R-:W3:Y:S04]  /*04b0*/  LDG.E R12, desc[UR6][R2.64+0x44] ;  /* 0x00004406020c7981 */ /* 0x000ee8000c1e1900 */
[----:B------:R-:W3:Y:S01]  /*04c0*/  LDG.E R15, desc[UR6][R8.64+-0x190] ;  /* 0xfffe7006080f7981 */ /* 0x000ee2000c1e1900 */
[----:B----4-:R-:W-:-:S03]  /*04d0*/  IMAD R6, R14, R17, R25 ;  /* 0x000000110e067224 */ /* 0x010fc600078e0219 */
[----:B------:R-:W4:Y:S01]  /*04e0*/  LDG.E R14, desc[UR6][R2.64+0x48] ;  /* 0x00004806020e7981 */ /* 0x000f22000c1e1900 */
[----:B------:R-:W-:-:S03]  /*04f0*/  IADD3 R7, PT, PT, R11, 0x7d0, RZ ;  /* 0x000007d00b077810 */ /* 0x000fc60007ffe0ff */
[----:B------:R-:W4:Y:S01]  /*0500*/  LDG.E R17, desc[UR6][R8.64] ;  /* 0x0000000608117981 */ /* 0x000f22000c1e1900 */
[----:B-----5:R-:W-:Y:S02]  /*0510*/  IMAD R24, R29, R24, R6 ;  /* 0x000000181d187224 */ /* 0x020fe400078e0206 */
[----:B------:R-:W-:Y:S01]  /*0520*/  IMAD.WIDE R6, R7, 0x4, R4 ;  /* 0x0000000407067825 */ /* 0x000fe200078e0204 */
[----:B------:R0:W5:Y:S04]  /*0530*/  LDG.E R25, desc[UR6][R8.64+0x190] ;  /* 0x0001900608197981 */ /* 0x000168000c1e1900 */
[----:B------:R-:W5:Y:S01]  /*0540*/  LDG.E R29, desc[UR6][R2.64+0x5c] ;  /* 0x00005c06021d7981 */ /* 0x000f62000c1e1900 */
[----:B------:R-:W-:-:S03]  /*0550*/  IMAD R24, R20, R23, R24 ;  /* 0x0000001714187224 */ /* 0x000fc600078e0218 */
        /* <DEDUP_REMOVED lines=61> */
[----:B------:R-:W-:-:S03]  /*0930*/  IMAD R21, R16, R21, R18 ;  /* 0x0000001510157224 */ /* 0x000fc600078e0212 */
[----:B------:R-:W5:Y:S01]  /*0940*/  LDG.E R16, desc[UR6][R2.64+0x98] ;  /* 0x0000980602107981 */ /* 0x000f62000c1e1900 */
[----:B0-----:R-:W-:Y:S01]  /*0950*/  IADD3 R9, PT, PT, R11, 0xfa0, RZ ;  /* 0x00000fa00b097810 */ /* 0x001fe20007ffe0ff */
[----:B------:R-:W-:Y:S02]  /*0960*/  IMAD R21, R26, R19, R21 ;  /* 0x000000131a157224 */ /* 0x000fe400078e0215 */
[----:B------:R4:W5:Y:S02]  /*0970*/  LDG.E R18, desc[UR6][R6.64+0x190] ;  /* 0x0001900606127981 */ /* 0x000964000c1e1900 */
[----:B------:R-:W-:Y:S02]  /*0980*/  IMAD.WIDE R8, R9, 0x4, R4 ;  /* 0x0000000409087825 */ /* 0x000fe400078e0204 */
[----:B------:R-:W5:Y:S04]  /*0990*/  LDG.E R19, desc[UR6][R2.64+0x9c] ;  /* 0x00009c0602137981 */ /* 0x000f68000c1e1900 */
[----:B------:R-:W5:Y:S01]  /*09a0*/  LDG.E R26, desc[UR6][R2.64+0xac] ;  /* 0x0000ac06021a7981 */ /* 0x000f62000c1e1900 */
[----:B--2---:R-:W-:-:S03]  /*09b0*/  IMAD R21, R10, R13, R21 ;  /* 0x0000000d0a157224 */ /* 0x004fc600078e0215 */
        /* <DEDUP_REMOVED lines=9> */
[----:B-----5:R-:W-:-:S03]  /*0a50*/  IMAD R24, R29, R24, R6 ;  /* 0x000000181d187224 */ /* 0x020fc600078e0206 */
[----:B------:R0:W5:Y:S01]  /*0a60*/  LDG.E R21, desc[UR6][R8.64+0x190] ;  /* 0x0001900608157981 */ /* 0x000162000c1e1900 */
[----:B------:R-:W-:-:S03]  /*0a70*/  IMAD.WIDE R6, R7, 0x4, R4 ;  /* 0x0000000407067825 */ /* 0x000fc600078e0204 */
        /* <DEDUP_REMOVED lines=136> */
[----:B------:R0:W4:Y:S01]  /*1300*/  LDG.E R22, desc[UR6][R8.64+0x190] ;  /* 0x0001900608167981 */ /* 0x000122000c1e1900 */
[----:B-----5:R-:W-:-:S03]  /*1310*/  IMAD R24, R21, R24, R14 ;  /* 0x0000001815187224 */ /* 0x020fc600078e020e */
[----:B------:R-:W4:Y:S01]  /*1320*/  LDG.E R14, desc[UR6][R2.64+0x148] ;  /* 0x00014806020e7981 */ /* 0x000f22000c1e1900 */
        /* <DEDUP_REMOVED lines=9> */
[----:B------:R-:W5:Y:S04]  /*13c0*/  LDG.E R20, desc[UR6][R2.64+0x158] ;  /* 0x0001580602147981 */ /* 0x000f68000c1e1900 */
[----:B------:R-:W5:Y:S01]  /*13d0*/  LDG.E R23, desc[UR6][R6.64] ;  /* 0x0000000606177981 */ /* 0x000f62000c1e1900 */
[----:B0-----:R-:W-:Y:S01]  /*13e0*/  IADD3 R9, PT, PT, R11, 0x2260, RZ ;  /* 0x000022600b097810 */ /* 0x001fe20007ffe0ff */
        /* <DEDUP_REMOVED lines=10> */
[----:B0-----:R-:W-:Y:S01]  /*1490*/  IADD3 R7, PT, PT, R11, 0x23f0, RZ ;  /* 0x000023f00b077810 */ /* 0x001fe20007ffe0ff */
[----:B----4-:R-:W-:Y:S02]  /*14a0*/  IMAD R14, R14, R17, R26 ;  /* 0x000000110e0e7224 */ /* 0x010fe400078e021a */
[----:B------:R-:W4:Y:S02]  /*14b0*/  LDG.E R17, desc[UR6][R8.64] ;  /* 0x0000000608117981 */ /* 0x000f24000c1e1900 */
[----:B-----5:R-:W-:-:S02]  /*14c0*/  IMAD R21, R21, R22, R14 ;  /* 0x0000001615157224 */ /* 0x020fc400078e020e */
[----:B------:R-:W4:Y:S01]  /*14d0*/  LDG.E R14, desc[UR6][R2.64+0x168] ;  /* 0x00016806020e7981 */ /* 0x000f22000c1e1900 */
[----:B------:R-:W-:-:S04]  /*14e0*/  IMAD.WIDE R6, R7, 0x4, R4 ;  /* 0x0000000407067825 */ /* 0x000fc800078e0204 */
[----:B------:R-:W-:Y:S01]  /*14f0*/  IMAD R25, R16, R25, R21 ;  /* 0x0000001910197224 */ /* 0x000fe200078e0215 */
[----:B------:R-:W5:Y:S04]  /*1500*/  LDG.E R22, desc[UR6][R6.64] ;  /* 0x0000000606167981 */ /* 0x000f68000c1e1900 */
[----:B------:R-:W5:Y:S04]  /*1510*/  LDG.E R21, desc[UR6][R8.64+0x190] ;  /* 0x0001900608157981 */ /* 0x000f68000c1e1900 */
[----:B------:R-:W5:Y:S01]  /*1520*/  LDG.E R16, desc[UR6][R2.64+0x16c] ;  /* 0x00016c0602107981 */ /* 0x000f62000c1e1900 */
[----:B------:R-:W-:-:S03]  /*1530*/  IMAD R27, R18, R27, R25 ;  /* 0x0000001b121b7224 */ /* 0x000fc600078e0219 */
[----:B------:R-:W5:Y:S04]  /*1540*/  LDG.E R18, desc[UR6][R2.64+0x170] ;  /* 0x0001700602127981 */ /* 0x000f68000c1e1900 */
[----:B------:R-:W5:Y:S01]  /*1550*/  LDG.E R25, desc[UR6][R6.64+-0x320] ;  /* 0xfffce00606197981 */ /* 0x000f62000c1e1900 */
[----:B------:R-:W-:Y:S01]  /*1560*/  IMAD R28, R20, R23, R27 ;  /* 0x00000017141c7224 */ /* 0x000fe200078e021b */
[----:B------:R-:W-:Y:S02]  /*1570*/  IADD3 R27, PT, PT, R11, 0x2580, RZ ;  /* 0x000025800b1b7810 */ /* 0x000fe40007ffe0ff */
[----:B------:R-:W5:Y:S04]  /*1580*/  LDG.E R23, desc[UR6][R2.64+0x174] ;  /* 0x0001740602177981 */ /* 0x000f68000c1e1900 */
[----:B------:R-:W5:Y:S01]  /*1590*/  LDG.E R20, desc[UR6][R6.64+-0x190] ;  /* 0xfffe700606147981 */ /* 0x000f62000c1e1900 */
[----:B------:R-:W-:-:S03]  /*15a0*/  IMAD.WIDE R4, R27, 0x4, R4 ;  /* 0x000000041b047825 */ /* 0x000fc600078e0204 */
[----:B------:R-:W5:Y:S01]  /*15b0*/  LDG.E R9, desc[UR6][R2.64+0x178] ;  /* 0x0001780602097981 */ /* 0x000f62000c1e1900 */
[----:B------:R-:W-:-:S03]  /*15c0*/  IMAD R24, R24, R19, R28 ;  /* 0x0000001318187224 */ /* 0x000fc600078e021c */
[----:B------:R3:W5:Y:S04]  /*15d0*/  LDG.E R26, desc[UR6][R6.64+0x190] ;  /* 0x00019006061a7981 */ /* 0x000768000c1e1900 */
[----:B------:R-:W5:Y:S04]  /*15e0*/  LDG.E R27, desc[UR6][R2.64+0x17c] ;  /* 0x00017c06021b7981 */ /* 0x000f68000c1e1900 */
[----:B------:R-:W5:Y:S04]  /*15f0*/  LDG.E R8, desc[UR6][R2.64+0x180] ;  /* 0x0001800602087981 */ /* 0x000f68000c1e1900 */
[----:B------:R-:W5:Y:S01]  /*1600*/  LDG.E R19, desc[UR6][R4.64+-0x320] ;  /* 0xfffce00604137981 */ /* 0x000f62000c1e1900 */
[----:B--2---:R-:W-:-:S03]  /*1610*/  IMAD R24, R13, R10, R24 ;  /* 0x0000000a0d187224 */ /* 0x004fc600078e0218 */
[----:B------:R-:W2:Y:S04]  /*1620*/  LDG.E R10, desc[UR6][R2.64+0x184] ;  /* 0x00018406020a7981 */ /* 0x000ea8000c1e1900 */
[----:B------:R-:W2:Y:S01]  /*1630*/  LDG.E R13, desc[UR6][R4.64+-0x190] ;  /* 0xfffe7006040d7981 */ /* 0x000ea2000c1e1900 */
[----:B---3--:R-:W-:-:S03]  /*1640*/  IMAD R6, R15, R12, R24 ;  /* 0x0000000c0f067224 */ /* 0x008fc600078e0218 */
[----:B------:R-:W3:Y:S04]  /*1650*/  LDG.E R15, desc[UR6][R2.64+0x188] ;  /* 0x00018806020f7981 */ /* 0x000ee8000c1e1900 */
[----:B------:R-:W3:Y:S04]  /*1660*/  LDG.E R24, desc[UR6][R4.64] ;  /* 0x0000000604187981 */ /* 0x000ee8000c1e1900 */
[----:B------:R-:W3:Y:S01]  /*1670*/  LDG.E R12, desc[UR6][R4.64+0x190] ;  /* 0x00019006040c7981 */ /* 0x000ee2000c1e1900 */
[----:B----4-:R-:W-:-:S04]  /*1680*/  IMAD R6, R14, R17, R6 ;  /* 0x000000110e067224 */ /* 0x010fc800078e0206 */
[----:B-----5:R-:W-:-:S04]  /*1690*/  IMAD R6, R16, R21, R6 ;  /* 0x0000001510067224 */ /* 0x020fc800078e0206 */
[----:B------:R-:W-:Y:S02]  /*16a0*/  IMAD R18, R18, R25, R6 ;  /* 0x0000001912127224 */ /* 0x000fe400078e0206 */
[----:B------:R-:W0:Y:S02]  /*16b0*/  LDC.64 R6, c[0x0][0x390] ;  /* 0x0000e400ff067b82 */ /* 0x000e240000000a00 */
[----:B------:R-:W-:-:S04]  /*16c0*/  IMAD R18, R23, R20, R18 ;  /* 0x0000001417127224 */ /* 0x000fc800078e0212 */
[----:B------:R-:W-:-:S04]  /*16d0*/  IMAD R9, R9, R22, R18 ;  /* 0x0000001609097224 */ /* 0x000fc800078e0212 */
[----:B------:R-:W-:Y:S01]  /*16e0*/  IMAD R9, R27, R26, R9 ;  /* 0x0000001a1b097224 */ /* 0x000fe200078e0209 */
[----:B------:R-:W-:-:S03]  /*16f0*/  IADD3 R11, PT, PT, R11, R0, RZ ;  /* 0x000000000b0b7210 */ /* 0x000fc60007ffe0ff */
[----:B------:R-:W-:Y:S02]  /*1700*/  IMAD R8, R8, R19, R9 ;  /* 0x0000001308087224 */ /* 0x000fe400078e0209 */
[----:B0-----:R-:W-:-:S04]  /*1710*/  IMAD.WIDE R6, R11, 0x4, R6 ;  /* 0x000000040b067825 */ /* 0x001fc800078e0206 */
[----:B--2---:R-:W-:-:S04]  /*1720*/  IMAD R8, R10, R13, R8 ;  /* 0x0000000d0a087224 */ /* 0x004fc800078e0208 */
[----:B---3--:R-:W-:-:S04]  /*1730*/  IMAD R8, R15, R24, R8 ;  /* 0x000000180f087224 */ /* 0x008fc800078e0208 */
[----:B------:R-:W-:-:S05]  /*1740*/  IMAD R29, R29, R12, R8 ;  /* 0x0000000c1d1d7224 */ /* 0x000fca00078e0208 */
[----:B------:R-:W-:Y:S01]  /*1750*/  STG.E desc[UR6][R6.64], R29 ;  /* 0x0000001d06007986 */ /* 0x000fe2000c101906 */
[----:B------:R-:W-:Y:S05]  /*1760*/  EXIT ;  /* 0x000000000000794d */ /* 0x000fea0003800000 */
.L_x_0:
[----:B------:R-:W-:-:S00]  /*1770*/  BRA `(.L_x_0) ;  /* 0xfffffffc00fc7947 */ /* 0x000fc0000383ffff */
[----:B------:R-:W-:-:S00]  /*1780*/  NOP ;  /* 0x0000000000007918 */ /* 0x000fc00000000000 */
[----:B------:R-:W-:-:S00]  /*1790*/  NOP ;  /* 0x0000000000007918 */ /* 0x000fc00000000000 */
[----:B------:R-:W-:-:S00]  /*17a0*/  NOP ;  /* 0x0000000000007918 */ /* 0x000fc00000000000 */
[----:B------:R-:W-:-:S00]  /*17b0*/  NOP ;  /* 0x0000000000007918 */ /* 0x000fc00000000000 */
[----:B------:R-:W-:-:S00]  /*17c0*/  NOP ;  /* 0x0000000000007918 */ /* 0x000fc00000000000 */
[----:B------:R-:W-:-:S00]  /*17d0*/  NOP ;  /* 0x0000000000007918 */ /* 0x000fc00000000000 */
[----:B------:R-:W-:-:S00]  /*17e0*/  NOP ;  /* 0x0000000000007918 */ /* 0x000fc00000000000 */
[----:B------:R-:W-:-:S00]  /*17f0*/  NOP ;  /* 0x0000000000007918 */ /* 0x000fc00000000000 */
.L_x_1:


//--------------------- .nv.shared.reserved.0     --------------------------
	.section	.nv.shared.reserved.0,"aw",@nobits
	.weak		__nv_reservedSMEM_offset_0_alias
	.size		__nv_reservedSMEM_offset_0_alias, 0, 64
	.other		__nv_reservedSMEM_offset_0_alias,@"STO_CUDA_RESERVED_SHARED STV_DEFAULT"
__nv_reservedSMEM_offset_0_alias:
	.zero		0
	.zero		64


//--------------------- .nv.constant0._Z14gpu_matrix_mulPiS_S_ --------------------------
	.section	.nv.constant0._Z14gpu_matrix_mulPiS_S_,"a",@progbits
	.sectionflags	@""
	.align	4
.nv.constant0._Z14gpu_matrix_mulPiS_S_:
	.zero		920


//--------------------- SYMBOLS --------------------------

	.type		.nv.reservedSmem.offset0,@object
	.size		.nv.reservedSmem.offset0,0x4
